//
// Generated by NVIDIA NVVM Compiler
//
// Compiler Build ID: CL-36424714
// Cuda compilation tools, release 13.0, V13.0.88
// Based on NVVM 20.0.0
//

.version 9.0
.target sm_100
.address_size 64

	// .globl	_Z6kernelv
.extern .func  (.param .b32 func_retval0) vprintf
(
	.param .b64 vprintf_param_0,
	.param .b64 vprintf_param_1
)
;
.global .align 1 .b8 $str[30] = {72, 101, 108, 108, 111, 32, 102, 114, 111, 109, 32, 68, 101, 118, 105, 99, 101, 32, 84, 104, 114, 101, 97, 100, 32, 37, 100, 33, 10};

.visible .entry _Z6kernelv()
{
	.local .align 8 .b8 	__local_depot0[8];
	.reg .b64 	%SP;
	.reg .b64 	%SPL;
	.reg .b32 	%r<4>;
	.reg .b64 	%rd<5>;

	mov.u64 	%SPL, __local_depot0;
	cvta.local.u64 	%SP, %SPL;
	add.u64 	%rd1, %SP, 0;
	add.u64 	%rd2, %SPL, 0;
	mov.u32 	%r1, %tid.x;
	st.local.u32 	[%rd2], %r1;
	mov.u64 	%rd3, $str;
	cvta.global.u64 	%rd4, %rd3;
	{ // callseq 0, 0
	.param .b64 param0;
	st.param.b64 	[param0], %rd4;
	.param .b64 param1;
	st.param.b64 	[param1], %rd1;
	.param .b32 retval0;
	call.uni (retval0), 
	vprintf, 
	(
	param0, 
	param1
	);
	ld.param.b32 	%r2, [retval0];
	} // callseq 0
	ret;

}


// ===== COMPILED SASS (sm_100) =====

	.target	sm_100

	.elftype	@"ET_EXEC"


//--------------------- .note.nv.tkinfo           --------------------------
	.section	.note.nv.tkinfo,"",@"SHT_NOTE"
	.sectionflags	@"SHF_NOTE_NV_TKINFO"
	.tkinfo
        /*0018*/ 	.word	0x00000002
        /*0030*/ 	.string	""
        /*0030*/ 	.string	"ptxas"
        /*0030*/ 	.string	"Cuda compilation tools, release 13.0, V13.0.88"
        /*0030*/ 	.string	"Build cuda_13.0.r13.0/compiler.36424714_0"
        /*0030*/ 	.string	"-arch sm_100 -m 64 "



//--------------------- .note.nv.cuinfo           --------------------------
	.section	.note.nv.cuinfo,"",@"SHT_NOTE"
	.sectionflags	@"SHF_NOTE_NV_CUINFO"
        /*0018*/ 	.short	0x0002
        /*001a*/ 	.short	0x0064
        /*001c*/ 	.short	0x0082
	.zero		2


//--------------------- .nv.info                  --------------------------
	.section	.nv.info,"",@"SHT_CUDA_INFO"
	.align	4


	//----- nvinfo : EIATTR_REGCOUNT
	.align		4
        /*0000*/ 	.byte	0x04, 0x2f
        /*0002*/ 	.short	(.L_2 - .L_1)
	.align		4
.L_1:
        /*0004*/ 	.word	index@(_Z6kernelv)
        /*0008*/ 	.word	0x00000018


	//----- nvinfo : EIATTR_FRAME_SIZE
	.align		4
.L_2:
        /*000c*/ 	.byte	0x04, 0x11
        /*000e*/ 	.short	(.L_4 - .L_3)
	.align		4
.L_3:
        /*0010*/ 	.word	index@(_Z6kernelv)
        /*0014*/ 	.word	0x00000008


	//----- nvinfo : EIATTR_MIN_STACK_SIZE
	.align		4
.L_4:
        /*0018*/ 	.byte	0x04, 0x12
        /*001a*/ 	.short	(.L_6 - .L_5)
	.align		4
.L_5:
        /*001c*/ 	.word	index@(_Z6kernelv)
        /*0020*/ 	.word	0x00000008
.L_6:


//--------------------- .nv.compat                --------------------------
	.section	.nv.compat,"",@"SHT_CUDA_COMPAT_INFO"
	.align	4
        /*0000*/ 	.byte	0x02, 0x09, 0x00, 0x00, 0x02, 0x02, 0x01, 0x00, 0x02, 0x05, 0x05, 0x00, 0x03, 0x07, 0x01, 0x01
        /*0010*/ 	.byte	0x02, 0x03, 0x00, 0x00, 0x02, 0x06, 0x01, 0x00, 0x04, 0x0b, 0x08, 0x00, 0x09, 0x00, 0x00, 0x00
        /*0020*/ 	.byte	0x00, 0x00, 0x00, 0x00


//--------------------- .nv.info._Z6kernelv       --------------------------
	.section	.nv.info._Z6kernelv,"",@"SHT_CUDA_INFO"
	.sectionflags	@""
	.align	4


	//----- nvinfo : EIATTR_CUDA_API_VERSION
	.align		4
        /*0000*/ 	.byte	0x04, 0x37
        /*0002*/ 	.short	(.L_8 - .L_7)
.L_7:
        /*0004*/ 	.word	0x00000082


	//----- nvinfo : EIATTR_SPARSE_MMA_MASK
	.align		4
.L_8:
        /*0008*/ 	.byte	0x03, 0x50
        /*000a*/ 	.short	0x0000


	//----- nvinfo : EIATTR_MAXREG_COUNT
	.align		4
        /*000c*/ 	.byte	0x03, 0x1b
        /*000e*/ 	.short	0x00ff


	//----- nvinfo : EIATTR_EXTERNS
	.align		4
        /*0010*/ 	.byte	0x04, 0x0f
        /*0012*/ 	.short	(.L_10 - .L_9)


	//   ....[0]....
	.align		4
.L_9:
        /*0014*/ 	.word	index@(vprintf)


	//----- nvinfo : EIATTR_MERCURY_ISA_VERSION
	.align		4
.L_10:
        /*0018*/ 	.byte	0x03, 0x5f
        /*001a*/ 	.short	0x0101


	//----- nvinfo : EIATTR_VRC_CTA_INIT_COUNT
	.align		4
        /*001c*/ 	.byte	0x02, 0x4a
	.zero		1
	.zero		1


	//----- nvinfo : EIATTR_SYSCALL_OFFSETS
	.align		4
        /*0020*/ 	.byte	0x04, 0x46
        /*0022*/ 	.short	(.L_12 - .L_11)


	//   ....[0]....
.L_11:
        /*0024*/ 	.word	0x000000e0


	//----- nvinfo : EIATTR_EXIT_INSTR_OFFSETS
	.align		4
.L_12:
        /*0028*/ 	.byte	0x04, 0x1c
        /*002a*/ 	.short	(.L_14 - .L_13)


	//   ....[0]....
.L_13:
        /*002c*/ 	.word	0x000000f0


	//----- nvinfo : EIATTR_SW_WAR
	.align		4
.L_14:
        /*0030*/ 	.byte	0x04, 0x36
        /*0032*/ 	.short	(.L_16 - .L_15)
.L_15:
        /*0034*/ 	.word	0x00000008
.L_16:


//--------------------- .nv.callgraph             --------------------------
	.section	.nv.callgraph,"",@"SHT_CUDA_CALLGRAPH"
	.align	4
	.sectionentsize	8
	.align		4
        /*0000*/ 	.word	0x00000000
	.align		4
        /*0004*/ 	.word	0xffffffff
	.align		4
        /*0008*/ 	.word	index@(_Z6kernelv)
	.align		4
        /*000c*/ 	.word	index@(vprintf)
	.align		4
        /*0010*/ 	.word	0x00000000
	.align		4
        /*0014*/ 	.word	0xfffffffe
	.align		4
        /*0018*/ 	.word	0x00000000
	.align		4
        /*001c*/ 	.word	0xfffffffd
	.align		4
        /*0020*/ 	.word	0x00000000
	.align		4
        /*0024*/ 	.word	0xfffffffc


//--------------------- .nv.constant4             --------------------------
	.section	.nv.constant4,"a",@progbits
	.align	8
	.align		8
.nv.constant4:
        /*0000*/ 	.dword	vprintf
	.align		8
        /*0008*/ 	.dword	$str


//--------------------- .text._Z6kernelv          --------------------------
	.section	.text._Z6kernelv,"ax",@progbits
	.align	128
        .global         _Z6kernelv
        .type           _Z6kernelv,@function
        .size           _Z6kernelv,(.L_x_2 - _Z6kernelv)
        .other          _Z6kernelv,@"STO_CUDA_ENTRY STV_DEFAULT"
_Z6kernelv:
.text._Z6kernelv:
[----:B------:R-:W0:Y:S01]  /*0000*/  LDC R1, c[0x0][0x37c] ;  /* 0x0000df00ff017b82 */ /* 0x000e220000000800 */
[----:B------:R-:W1:Y:S01]  /*0010*/  S2R R8, SR_TID.X ;  /* 0x0000000000087919 */ /* 0x000e620000002100 */
[----:B0-----:R-:W-:Y:S01]  /*0020*/  VIADD R1, R1, 0xfffffff8 ;  /* 0xfffffff801017836 */ /* 0x001fe20000000000 */
[----:B------:R-:W-:Y:S01]  /*0030*/  MOV R0, 0x0 ;  /* 0x0000000000007802 */ /* 0x000fe20000000f00 */
[----:B------:R-:W0:Y:S04]  /*0040*/  LDCU UR4, c[0x0][0x2f8] ;  /* 0x00005f00ff0477ac */ /* 0x000e280008000800 */
[----:B------:R2:W3:Y:S01]  /*0050*/  LDC.64 R2, c[0x4][R0] ;  /* 0x0100000000027b82 */ /* 0x0004e20000000a00 */
[----:B------:R-:W4:Y:S01]  /*0060*/  LDCU.64 UR6, c[0x4][0x8] ;  /* 0x01000100ff0677ac */ /* 0x000f220008000a00 */
[----:B------:R-:W5:Y:S01]  /*0070*/  LDCU UR5, c[0x0][0x2fc] ;  /* 0x00005f80ff0577ac */ /* 0x000f620008000800 */
[----:B0-----:R-:W-:Y:S01]  /*0080*/  IADD3 R6, P0, PT, R1, UR4, RZ ;  /* 0x0000000401067c10 */ /* 0x001fe2000ff1e0ff */
[----:B----4-:R-:W-:Y:S01]  /*0090*/  IMAD.U32 R4, RZ, RZ, UR6 ;  /* 0x00000006ff047e24 */ /* 0x010fe2000f8e00ff */
[----:B------:R-:W-:-:S03]  /*00a0*/  MOV R5, UR7 ;  /* 0x0000000700057c02 */ /* 0x000fc60008000f00 */
[----:B-----5:R-:W-:Y:S01]  /*00b0*/  IMAD.X R7, RZ, RZ, UR5, P0 ;  /* 0x00000005ff077e24 */ /* 0x020fe200080e06ff */
[----:B-1----:R2:W-:Y:S07]  /*00c0*/  STL [R1], R8 ;  /* 0x0000000801007387 */ /* 0x0025ee0000100800 */
[----:B------:R-:W-:-:S07]  /*00d0*/  LEPC R20, `(.L_x_0) ;  /* 0x000000001014794e */ /* 0x000fce0000000000 */
[----:B--23--:R-:W-:Y:S05]  /*00e0*/  CALL.ABS.NOINC R2 ;  /* 0x0000000002007343 */ /* 0x00cfea0003c00000 */
.L_x_0:
[----:B------:R-:W-:Y:S05]  /*00f0*/  EXIT ;  /* 0x000000000000794d */ /* 0x000fea0003800000 */
.L_x_1:
[----:B------:R-:W-:-:S00]  /*0100*/  BRA `(.L_x_1) ;  /* 0xfffffffc00fc7947 */ /* 0x000fc0000383ffff */
[----:B------:R-:W-:-:S00]  /*0110*/  NOP ;  /* 0x0000000000007918 */ /* 0x000fc00000000000 */
        /* <DEDUP_REMOVED lines=14> */
.L_x_2:


//--------------------- .nv.global.init           --------------------------
	.section	.nv.global.init,"aw",@progbits
.nv.global.init:
	.type		$str,@object
	.size		$str,(.L_0 - $str)
$str:
        /*0000*/ 	.byte	0x48, 0x65, 0x6c, 0x6c, 0x6f, 0x20, 0x66, 0x72, 0x6f, 0x6d, 0x20, 0x44, 0x65, 0x76, 0x69, 0x63
        /*0010*/ 	.byte	0x65, 0x20, 0x54, 0x68, 0x72, 0x65, 0x61, 0x64, 0x20, 0x25, 0x64, 0x21, 0x0a, 0x00
.L_0:


//--------------------- .nv.shared.reserved.0     --------------------------
	.section	.nv.shared.reserved.0,"aw",@nobits
	.weak		__nv_reservedSMEM_offset_0_alias
	.size		__nv_reservedSMEM_offset_0_alias, 0, 64
	.other		__nv_reservedSMEM_offset_0_alias,@"STO_CUDA_RESERVED_SHARED STV_DEFAULT"
__nv_reservedSMEM_offset_0_alias:
	.zero		0
	.zero		64


//--------------------- .nv.constant0._Z6kernelv  --------------------------
	.section	.nv.constant0._Z6kernelv,"a",@progbits
	.sectionflags	@""
	.align	4
.nv.constant0._Z6kernelv:
	.zero		896


//--------------------- SYMBOLS --------------------------

	.type		.nv.reservedSmem.offset0,@object
	.size		.nv.reservedSmem.offset0,0x4
	.type		vprintf,@function
